//
// Generated by NVIDIA NVVM Compiler
//
// Compiler Build ID: CL-36424714
// Cuda compilation tools, release 13.0, V13.0.88
// Based on NVVM 20.0.0
//

.version 9.0
.target sm_100
.address_size 64

	// .globl	_Z10DotProductPdS_S_

.visible .entry _Z10DotProductPdS_S_(
	.param .u64 .ptr .align 1 _Z10DotProductPdS_S__param_0,
	.param .u64 .ptr .align 1 _Z10DotProductPdS_S__param_1,
	.param .u64 .ptr .align 1 _Z10DotProductPdS_S__param_2
)
{
	.reg .pred 	%p<2>;
	.reg .b32 	%r<2>;
	.reg .b64 	%rd<11>;
	.reg .b64 	%fd<4>;

	ld.param.u64 	%rd1, [_Z10DotProductPdS_S__param_0];
	ld.param.u64 	%rd2, [_Z10DotProductPdS_S__param_1];
	ld.param.u64 	%rd3, [_Z10DotProductPdS_S__param_2];
	mov.u32 	%r1, %ctaid.x;
	setp.gt.u32 	%p1, %r1, 2;
	@%p1 bra 	$L__BB0_2;
	cvta.to.global.u64 	%rd4, %rd1;
	cvta.to.global.u64 	%rd5, %rd2;
	cvta.to.global.u64 	%rd6, %rd3;
	mul.wide.u32 	%rd7, %r1, 8;
	add.s64 	%rd8, %rd4, %rd7;
	ld.global.f64 	%fd1, [%rd8];
	add.s64 	%rd9, %rd5, %rd7;
	ld.global.f64 	%fd2, [%rd9];
	mul.f64 	%fd3, %fd1, %fd2;
	add.s64 	%rd10, %rd6, %rd7;
	st.global.f64 	[%rd10], %fd3;
$L__BB0_2:
	ret;

}


// ===== COMPILED SASS (sm_100) =====

	.target	sm_100

	.elftype	@"ET_EXEC"


//--------------------- .note.nv.tkinfo           --------------------------
	.section	.note.nv.tkinfo,"",@"SHT_NOTE"
	.sectionflags	@"SHF_NOTE_NV_TKINFO"
	.tkinfo
        /*0018*/ 	.word	0x00000002
        /*0030*/ 	.string	""
        /*0030*/ 	.string	"ptxas"
        /*0030*/ 	.string	"Cuda compilation tools, release 13.0, V13.0.88"
        /*0030*/ 	.string	"Build cuda_13.0.r13.0/compiler.36424714_0"
        /*0030*/ 	.string	"-arch sm_100 -m 64 "



//--------------------- .note.nv.cuinfo           --------------------------
	.section	.note.nv.cuinfo,"",@"SHT_NOTE"
	.sectionflags	@"SHF_NOTE_NV_CUINFO"
        /*0018*/ 	.short	0x0002
        /*001a*/ 	.short	0x0064
        /*001c*/ 	.short	0x0082
	.zero		2


//--------------------- .nv.info                  --------------------------
	.section	.nv.info,"",@"SHT_CUDA_INFO"
	.align	4


	//----- nvinfo : EIATTR_REGCOUNT
	.align		4
        /*0000*/ 	.byte	0x04, 0x2f
        /*0002*/ 	.short	(.L_1 - .L_0)
	.align		4
.L_0:
        /*0004*/ 	.word	index@(_Z10DotProductPdS_S_)
        /*0008*/ 	.word	0x0000000e


	//----- nvinfo : EIATTR_FRAME_SIZE
	.align		4
.L_1:
        /*000c*/ 	.byte	0x04, 0x11
        /*000e*/ 	.short	(.L_3 - .L_2)
	.align		4
.L_2:
        /*0010*/ 	.word	index@(_Z10DotProductPdS_S_)
        /*0014*/ 	.word	0x00000000


	//----- nvinfo : EIATTR_MIN_STACK_SIZE
	.align		4
.L_3:
        /*0018*/ 	.byte	0x04, 0x12
        /*001a*/ 	.short	(.L_5 - .L_4)
	.align		4
.L_4:
        /*001c*/ 	.word	index@(_Z10DotProductPdS_S_)
        /*0020*/ 	.word	0x00000000
.L_5:


//--------------------- .nv.compat                --------------------------
	.section	.nv.compat,"",@"SHT_CUDA_COMPAT_INFO"
	.align	4
        /*0000*/ 	.byte	0x02, 0x09, 0x00, 0x00, 0x02, 0x02, 0x01, 0x00, 0x02, 0x05, 0x05, 0x00, 0x03, 0x07, 0x01, 0x01
        /*0010*/ 	.byte	0x02, 0x03, 0x00, 0x00, 0x02, 0x06, 0x01, 0x00, 0x04, 0x0b, 0x08, 0x00, 0x01, 0x00, 0x00, 0x00
        /*0020*/ 	.byte	0x00, 0x00, 0x00, 0x00


//--------------------- .nv.info._Z10DotProductPdS_S_ --------------------------
	.section	.nv.info._Z10DotProductPdS_S_,"",@"SHT_CUDA_INFO"
	.sectionflags	@""
	.align	4


	//----- nvinfo : EIATTR_CUDA_API_VERSION
	.align		4
        /*0000*/ 	.byte	0x04, 0x37
        /*0002*/ 	.short	(.L_7 - .L_6)
.L_6:
        /*0004*/ 	.word	0x00000082


	//----- nvinfo : EIATTR_KPARAM_INFO
	.align		4
.L_7:
        /*0008*/ 	.byte	0x04, 0x17
        /*000a*/ 	.short	(.L_9 - .L_8)
.L_8:
        /*000c*/ 	.word	0x00000000
        /*0010*/ 	.short	0x0002
        /*0012*/ 	.short	0x0010
        /*0014*/ 	.byte	0x00, 0xf5, 0x21, 0x00


	//----- nvinfo : EIATTR_KPARAM_INFO
	.align		4
.L_9:
        /*0018*/ 	.byte	0x04, 0x17
        /*001a*/ 	.short	(.L_11 - .L_10)
.L_10:
        /*001c*/ 	.word	0x00000000
        /*0020*/ 	.short	0x0001
        /*0022*/ 	.short	0x0008
        /*0024*/ 	.byte	0x00, 0xf5, 0x21, 0x00


	//----- nvinfo : EIATTR_KPARAM_INFO
	.align		4
.L_11:
        /*0028*/ 	.byte	0x04, 0x17
        /*002a*/ 	.short	(.L_13 - .L_12)
.L_12:
        /*002c*/ 	.word	0x00000000
        /*0030*/ 	.short	0x0000
        /*0032*/ 	.short	0x0000
        /*0034*/ 	.byte	0x00, 0xf5, 0x21, 0x00


	//----- nvinfo : EIATTR_SPARSE_MMA_MASK
	.align		4
.L_13:
        /*0038*/ 	.byte	0x03, 0x50
        /*003a*/ 	.short	0x0000


	//----- nvinfo : EIATTR_MAXREG_COUNT
	.align		4
        /*003c*/ 	.byte	0x03, 0x1b
        /*003e*/ 	.short	0x00ff


	//----- nvinfo : EIATTR_MERCURY_ISA_VERSION
	.align		4
        /*0040*/ 	.byte	0x03, 0x5f
        /*0042*/ 	.short	0x0101


	//----- nvinfo : EIATTR_VRC_CTA_INIT_COUNT
	.align		4
        /*0044*/ 	.byte	0x02, 0x4a
	.zero		1
	.zero		1


	//----- nvinfo : EIATTR_EXIT_INSTR_OFFSETS
	.align		4
        /*0048*/ 	.byte	0x04, 0x1c
        /*004a*/ 	.short	(.L_15 - .L_14)


	//   ....[0]....
.L_14:
        /*004c*/ 	.word	0x00000030


	//   ....[1]....
        /*0050*/ 	.word	0x000000f0


	//----- nvinfo : EIATTR_CBANK_PARAM_SIZE
	.align		4
.L_15:
        /*0054*/ 	.byte	0x03, 0x19
        /*0056*/ 	.short	0x0018


	//----- nvinfo : EIATTR_PARAM_CBANK
	.align		4
        /*0058*/ 	.byte	0x04, 0x0a
        /*005a*/ 	.short	(.L_17 - .L_16)
	.align		4
.L_16:
        /*005c*/ 	.word	index@(.nv.constant0._Z10DotProductPdS_S_)
        /*0060*/ 	.short	0x0380
        /*0062*/ 	.short	0x0018


	//----- nvinfo : EIATTR_SW_WAR
	.align		4
.L_17:
        /*0064*/ 	.byte	0x04, 0x36
        /*0066*/ 	.short	(.L_19 - .L_18)
.L_18:
        /*0068*/ 	.word	0x00000008
.L_19:


//--------------------- .nv.callgraph             --------------------------
	.section	.nv.callgraph,"",@"SHT_CUDA_CALLGRAPH"
	.align	4
	.sectionentsize	8
	.align		4
        /*0000*/ 	.word	0x00000000
	.align		4
        /*0004*/ 	.word	0xffffffff
	.align		4
        /*0008*/ 	.word	0x00000000
	.align		4
        /*000c*/ 	.word	0xfffffffe
	.align		4
        /*0010*/ 	.word	0x00000000
	.align		4
        /*0014*/ 	.word	0xfffffffd
	.align		4
        /*0018*/ 	.word	0x00000000
	.align		4
        /*001c*/ 	.word	0xfffffffc


//--------------------- .text._Z10DotProductPdS_S_ --------------------------
	.section	.text._Z10DotProductPdS_S_,"ax",@progbits
	.align	128
        .global         _Z10DotProductPdS_S_
        .type           _Z10DotProductPdS_S_,@function
        .size           _Z10DotProductPdS_S_,(.L_x_1 - _Z10DotProductPdS_S_)
        .other          _Z10DotProductPdS_S_,@"STO_CUDA_ENTRY STV_DEFAULT"
_Z10DotProductPdS_S_:
.text._Z10DotProductPdS_S_:
[----:B------:R-:W-:Y:S01]  /*0000*/  LDC R1, c[0x0][0x37c] ;  /* 0x0000df00ff017b82 */ /* 0x000fe20000000800 */
[----:B------:R-:W0:Y:S02]  /*0010*/  S2R R11, SR_CTAID.X ;  /* 0x00000000000b7919 */ /* 0x000e240000002500 */
[----:B0-----:R-:W-:-:S13]  /*0020*/  ISETP.GT.U32.AND P0, PT, R11, 0x2, PT ;  /* 0x000000020b00780c */ /* 0x001fda0003f04070 */
[----:B------:R-:W-:Y:S05]  /*0030*/  @P0 EXIT ;  /* 0x000000000000094d */ /* 0x000fea0003800000 */
[----:B------:R-:W0:Y:S01]  /*0040*/  LDC.64 R2, c[0x0][0x380] ;  /* 0x0000e000ff027b82 */ /* 0x000e220000000a00 */
[----:B------:R-:W1:Y:S07]  /*0050*/  LDCU.64 UR4, c[0x0][0x358] ;  /* 0x00006b00ff0477ac */ /* 0x000e6e0008000a00 */
[----:B------:R-:W2:Y:S08]  /*0060*/  LDC.64 R4, c[0x0][0x388] ;  /* 0x0000e200ff047b82 */ /* 0x000eb00000000a00 */
[----:B------:R-:W3:Y:S01]  /*0070*/  LDC.64 R8, c[0x0][0x390] ;  /* 0x0000e400ff087b82 */ /* 0x000ee20000000a00 */
[----:B0-----:R-:W-:-:S06]  /*0080*/  IMAD.WIDE.U32 R2, R11, 0x8, R2 ;  /* 0x000000080b027825 */ /* 0x001fcc00078e0002 */
[----:B-1----:R-:W4:Y:S01]  /*0090*/  LDG.E.64 R2, desc[UR4][R2.64] ;  /* 0x0000000402027981 */ /* 0x002f22000c1e1b00 */
[----:B--2---:R-:W-:-:S06]  /*00a0*/  IMAD.WIDE.U32 R4, R11, 0x8, R4 ;  /* 0x000000080b047825 */ /* 0x004fcc00078e0004 */
[----:B------:R-:W4:Y:S01]  /*00b0*/  LDG.E.64 R4, desc[UR4][R4.64] ;  /* 0x0000000404047981 */ /* 0x000f22000c1e1b00 */
[----:B---3--:R-:W-:Y:S01]  /*00c0*/  IMAD.WIDE.U32 R8, R11, 0x8, R8 ;  /* 0x000000080b087825 */ /* 0x008fe200078e0008 */
[----:B----4-:R-:W-:-:S07]  /*00d0*/  DMUL R6, R2, R4 ;  /* 0x0000000402067228 */ /* 0x010fce0000000000 */
[----:B------:R-:W-:Y:S01]  /*00e0*/  STG.E.64 desc[UR4][R8.64], R6 ;  /* 0x0000000608007986 */ /* 0x000fe2000c101b04 */
[----:B------:R-:W-:Y:S05]  /*00f0*/  EXIT ;  /* 0x000000000000794d */ /* 0x000fea0003800000 */
.L_x_0:
[----:B------:R-:W-:-:S00]  /*0100*/  BRA `(.L_x_0) ;  /* 0xfffffffc00fc7947 */ /* 0x000fc0000383ffff */
[----:B------:R-:W-:-:S00]  /*0110*/  NOP ;  /* 0x0000000000007918 */ /* 0x000fc00000000000 */
        /* <DEDUP_REMOVED lines=14> */
.L_x_1:


//--------------------- .nv.shared.reserved.0     --------------------------
	.section	.nv.shared.reserved.0,"aw",@nobits
	.weak		__nv_reservedSMEM_offset_0_alias
	.size		__nv_reservedSMEM_offset_0_alias, 0, 64
	.other		__nv_reservedSMEM_offset_0_alias,@"STO_CUDA_RESERVED_SHARED STV_DEFAULT"
__nv_reservedSMEM_offset_0_alias:
	.zero		0
	.zero		64


//--------------------- .nv.constant0._Z10DotProductPdS_S_ --------------------------
	.section	.nv.constant0._Z10DotProductPdS_S_,"a",@progbits
	.sectionflags	@""
	.align	4
.nv.constant0._Z10DotProductPdS_S_:
	.zero		920


//--------------------- SYMBOLS --------------------------

	.type		.nv.reservedSmem.offset0,@object
	.size		.nv.reservedSmem.offset0,0x4
